//
// Generated by NVIDIA NVVM Compiler
//
// Compiler Build ID: CL-36424714
// Cuda compilation tools, release 13.0, V13.0.88
// Based on NVVM 20.0.0
//

.version 9.0
.target sm_100
.address_size 64

	// .globl	_Z17vector_max_kernelPfS_i

.visible .entry _Z17vector_max_kernelPfS_i(
	.param .u64 .ptr .align 1 _Z17vector_max_kernelPfS_i_param_0,
	.param .u64 .ptr .align 1 _Z17vector_max_kernelPfS_i_param_1,
	.param .u32 _Z17vector_max_kernelPfS_i_param_2
)
{
	.reg .pred 	%p<41>;
	.reg .b32 	%r<43>;
	.reg .b32 	%f<81>;
	.reg .b64 	%rd<23>;

	ld.param.u64 	%rd7, [_Z17vector_max_kernelPfS_i_param_0];
	ld.param.u64 	%rd8, [_Z17vector_max_kernelPfS_i_param_1];
	ld.param.u32 	%r24, [_Z17vector_max_kernelPfS_i_param_2];
	mov.u32 	%r25, %ctaid.x;
	mov.u32 	%r26, %nctaid.x;
	mov.u32 	%r27, %ctaid.y;
	mad.lo.s32 	%r1, %r26, %r27, %r25;
	mov.u32 	%r28, %ntid.x;
	mov.u32 	%r29, %tid.x;
	mad.lo.s32 	%r2, %r1, %r28, %r29;
	setp.ne.s32 	%p1, %r29, 0;
	@%p1 bra 	$L__BB0_16;
	cvta.to.global.u64 	%rd1, %rd7;
	add.s32 	%r30, %r2, 256;
	setp.gt.s32 	%p2, %r30, %r24;
	sub.s32 	%r31, %r24, %r2;
	selp.b32 	%r3, %r31, 256, %p2;
	mul.wide.s32 	%rd9, %r2, 4;
	add.s64 	%rd2, %rd1, %rd9;
	ld.global.f32 	%f80, [%rd2];
	setp.lt.s32 	%p3, %r3, 2;
	@%p3 bra 	$L__BB0_15;
	add.s32 	%r4, %r3, -1;
	add.s32 	%r33, %r3, -2;
	and.b32  	%r5, %r4, 15;
	setp.lt.u32 	%p4, %r33, 15;
	mov.b32 	%r39, 1;
	@%p4 bra 	$L__BB0_6;
	and.b32  	%r35, %r4, -16;
	neg.s32 	%r37, %r35;
	add.s64 	%rd11, %rd9, %rd1;
	add.s64 	%rd22, %rd11, 32;
	mov.b32 	%r36, 0;
$L__BB0_4:
	.pragma "nounroll";
	ld.global.f32 	%f16, [%rd22+-28];
	setp.lt.f32 	%p5, %f80, %f16;
	selp.f32 	%f17, %f16, %f80, %p5;
	ld.global.f32 	%f18, [%rd22+-24];
	setp.lt.f32 	%p6, %f17, %f18;
	selp.f32 	%f19, %f18, %f17, %p6;
	ld.global.f32 	%f20, [%rd22+-20];
	setp.lt.f32 	%p7, %f19, %f20;
	selp.f32 	%f21, %f20, %f19, %p7;
	ld.global.f32 	%f22, [%rd22+-16];
	setp.lt.f32 	%p8, %f21, %f22;
	selp.f32 	%f23, %f22, %f21, %p8;
	ld.global.f32 	%f24, [%rd22+-12];
	setp.lt.f32 	%p9, %f23, %f24;
	selp.f32 	%f25, %f24, %f23, %p9;
	ld.global.f32 	%f26, [%rd22+-8];
	setp.lt.f32 	%p10, %f25, %f26;
	selp.f32 	%f27, %f26, %f25, %p10;
	ld.global.f32 	%f28, [%rd22+-4];
	setp.lt.f32 	%p11, %f27, %f28;
	selp.f32 	%f29, %f28, %f27, %p11;
	ld.global.f32 	%f30, [%rd22];
	setp.lt.f32 	%p12, %f29, %f30;
	selp.f32 	%f31, %f30, %f29, %p12;
	ld.global.f32 	%f32, [%rd22+4];
	setp.lt.f32 	%p13, %f31, %f32;
	selp.f32 	%f33, %f32, %f31, %p13;
	ld.global.f32 	%f34, [%rd22+8];
	setp.lt.f32 	%p14, %f33, %f34;
	selp.f32 	%f35, %f34, %f33, %p14;
	ld.global.f32 	%f36, [%rd22+12];
	setp.lt.f32 	%p15, %f35, %f36;
	selp.f32 	%f37, %f36, %f35, %p15;
	ld.global.f32 	%f38, [%rd22+16];
	setp.lt.f32 	%p16, %f37, %f38;
	selp.f32 	%f39, %f38, %f37, %p16;
	ld.global.f32 	%f40, [%rd22+20];
	setp.lt.f32 	%p17, %f39, %f40;
	selp.f32 	%f41, %f40, %f39, %p17;
	ld.global.f32 	%f42, [%rd22+24];
	setp.lt.f32 	%p18, %f41, %f42;
	selp.f32 	%f43, %f42, %f41, %p18;
	ld.global.f32 	%f44, [%rd22+28];
	setp.lt.f32 	%p19, %f43, %f44;
	selp.f32 	%f45, %f44, %f43, %p19;
	ld.global.f32 	%f46, [%rd22+32];
	setp.lt.f32 	%p20, %f45, %f46;
	selp.f32 	%f80, %f46, %f45, %p20;
	add.s32 	%r37, %r37, 16;
	add.s32 	%r36, %r36, 16;
	add.s64 	%rd22, %rd22, 64;
	setp.ne.s32 	%p21, %r37, 0;
	@%p21 bra 	$L__BB0_4;
	add.s32 	%r39, %r36, 1;
$L__BB0_6:
	setp.eq.s32 	%p22, %r5, 0;
	@%p22 bra 	$L__BB0_15;
	and.b32  	%r13, %r4, 7;
	setp.lt.u32 	%p23, %r5, 8;
	@%p23 bra 	$L__BB0_9;
	mul.wide.s32 	%rd12, %r39, 4;
	add.s64 	%rd13, %rd2, %rd12;
	ld.global.f32 	%f48, [%rd13];
	setp.lt.f32 	%p24, %f80, %f48;
	selp.f32 	%f49, %f48, %f80, %p24;
	ld.global.f32 	%f50, [%rd13+4];
	setp.lt.f32 	%p25, %f49, %f50;
	selp.f32 	%f51, %f50, %f49, %p25;
	ld.global.f32 	%f52, [%rd13+8];
	setp.lt.f32 	%p26, %f51, %f52;
	selp.f32 	%f53, %f52, %f51, %p26;
	ld.global.f32 	%f54, [%rd13+12];
	setp.lt.f32 	%p27, %f53, %f54;
	selp.f32 	%f55, %f54, %f53, %p27;
	ld.global.f32 	%f56, [%rd13+16];
	setp.lt.f32 	%p28, %f55, %f56;
	selp.f32 	%f57, %f56, %f55, %p28;
	ld.global.f32 	%f58, [%rd13+20];
	setp.lt.f32 	%p29, %f57, %f58;
	selp.f32 	%f59, %f58, %f57, %p29;
	ld.global.f32 	%f60, [%rd13+24];
	setp.lt.f32 	%p30, %f59, %f60;
	selp.f32 	%f61, %f60, %f59, %p30;
	ld.global.f32 	%f62, [%rd13+28];
	setp.lt.f32 	%p31, %f61, %f62;
	selp.f32 	%f80, %f62, %f61, %p31;
	add.s32 	%r39, %r39, 8;
$L__BB0_9:
	setp.eq.s32 	%p32, %r13, 0;
	@%p32 bra 	$L__BB0_15;
	and.b32  	%r16, %r4, 3;
	setp.lt.u32 	%p33, %r13, 4;
	@%p33 bra 	$L__BB0_12;
	mul.wide.s32 	%rd14, %r39, 4;
	add.s64 	%rd15, %rd2, %rd14;
	ld.global.f32 	%f64, [%rd15];
	setp.lt.f32 	%p34, %f80, %f64;
	selp.f32 	%f65, %f64, %f80, %p34;
	ld.global.f32 	%f66, [%rd15+4];
	setp.lt.f32 	%p35, %f65, %f66;
	selp.f32 	%f67, %f66, %f65, %p35;
	ld.global.f32 	%f68, [%rd15+8];
	setp.lt.f32 	%p36, %f67, %f68;
	selp.f32 	%f69, %f68, %f67, %p36;
	ld.global.f32 	%f70, [%rd15+12];
	setp.lt.f32 	%p37, %f69, %f70;
	selp.f32 	%f80, %f70, %f69, %p37;
	add.s32 	%r39, %r39, 4;
$L__BB0_12:
	setp.eq.s32 	%p38, %r16, 0;
	@%p38 bra 	$L__BB0_15;
	neg.s32 	%r41, %r16;
$L__BB0_14:
	.pragma "nounroll";
	mul.wide.s32 	%rd17, %r39, 4;
	add.s64 	%rd18, %rd2, %rd17;
	ld.global.f32 	%f71, [%rd18];
	setp.lt.f32 	%p39, %f80, %f71;
	selp.f32 	%f80, %f71, %f80, %p39;
	add.s32 	%r39, %r39, 1;
	add.s32 	%r41, %r41, 1;
	setp.ne.s32 	%p40, %r41, 0;
	@%p40 bra 	$L__BB0_14;
$L__BB0_15:
	cvta.to.global.u64 	%rd19, %rd8;
	mul.wide.s32 	%rd20, %r1, 4;
	add.s64 	%rd21, %rd19, %rd20;
	st.global.f32 	[%rd21], %f80;
$L__BB0_16:
	ret;

}


// ===== COMPILED SASS (sm_100) =====

	.target	sm_100

	.elftype	@"ET_EXEC"


//--------------------- .note.nv.tkinfo           --------------------------
	.section	.note.nv.tkinfo,"",@"SHT_NOTE"
	.sectionflags	@"SHF_NOTE_NV_TKINFO"
	.tkinfo
        /*0018*/ 	.word	0x00000002
        /*0030*/ 	.string	""
        /*0030*/ 	.string	"ptxas"
        /*0030*/ 	.string	"Cuda compilation tools, release 13.0, V13.0.88"
        /*0030*/ 	.string	"Build cuda_13.0.r13.0/compiler.36424714_0"
        /*0030*/ 	.string	"-arch sm_100 -m 64 "



//--------------------- .note.nv.cuinfo           --------------------------
	.section	.note.nv.cuinfo,"",@"SHT_NOTE"
	.sectionflags	@"SHF_NOTE_NV_CUINFO"
        /*0018*/ 	.short	0x0002
        /*001a*/ 	.short	0x0064
        /*001c*/ 	.short	0x0082
	.zero		2


//--------------------- .nv.info                  --------------------------
	.section	.nv.info,"",@"SHT_CUDA_INFO"
	.align	4


	//----- nvinfo : EIATTR_REGCOUNT
	.align		4
        /*0000*/ 	.byte	0x04, 0x2f
        /*0002*/ 	.short	(.L_1 - .L_0)
	.align		4
.L_0:
        /*0004*/ 	.word	index@(_Z17vector_max_kernelPfS_i)
        /*0008*/ 	.word	0x00000020


	//----- nvinfo : EIATTR_FRAME_SIZE
	.align		4
.L_1:
        /*000c*/ 	.byte	0x04, 0x11
        /*000e*/ 	.short	(.L_3 - .L_2)
	.align		4
.L_2:
        /*0010*/ 	.word	index@(_Z17vector_max_kernelPfS_i)
        /*0014*/ 	.word	0x00000000


	//----- nvinfo : EIATTR_MIN_STACK_SIZE
	.align		4
.L_3:
        /*0018*/ 	.byte	0x04, 0x12
        /*001a*/ 	.short	(.L_5 - .L_4)
	.align		4
.L_4:
        /*001c*/ 	.word	index@(_Z17vector_max_kernelPfS_i)
        /*0020*/ 	.word	0x00000000
.L_5:


//--------------------- .nv.compat                --------------------------
	.section	.nv.compat,"",@"SHT_CUDA_COMPAT_INFO"
	.align	4
        /*0000*/ 	.byte	0x02, 0x09, 0x00, 0x00, 0x02, 0x02, 0x01, 0x00, 0x02, 0x05, 0x05, 0x00, 0x03, 0x07, 0x01, 0x01
        /*0010*/ 	.byte	0x02, 0x03, 0x00, 0x00, 0x02, 0x06, 0x01, 0x00, 0x04, 0x0b, 0x08, 0x00, 0x09, 0x00, 0x00, 0x00
        /*0020*/ 	.byte	0x00, 0x00, 0x00, 0x00


//--------------------- .nv.info._Z17vector_max_kernelPfS_i --------------------------
	.section	.nv.info._Z17vector_max_kernelPfS_i,"",@"SHT_CUDA_INFO"
	.sectionflags	@""
	.align	4


	//----- nvinfo : EIATTR_CUDA_API_VERSION
	.align		4
        /*0000*/ 	.byte	0x04, 0x37
        /*0002*/ 	.short	(.L_7 - .L_6)
.L_6:
        /*0004*/ 	.word	0x00000082


	//----- nvinfo : EIATTR_KPARAM_INFO
	.align		4
.L_7:
        /*0008*/ 	.byte	0x04, 0x17
        /*000a*/ 	.short	(.L_9 - .L_8)
.L_8:
        /*000c*/ 	.word	0x00000000
        /*0010*/ 	.short	0x0002
        /*0012*/ 	.short	0x0010
        /*0014*/ 	.byte	0x00, 0xf0, 0x11, 0x00


	//----- nvinfo : EIATTR_KPARAM_INFO
	.align		4
.L_9:
        /*0018*/ 	.byte	0x04, 0x17
        /*001a*/ 	.short	(.L_11 - .L_10)
.L_10:
        /*001c*/ 	.word	0x00000000
        /*0020*/ 	.short	0x0001
        /*0022*/ 	.short	0x0008
        /*0024*/ 	.byte	0x00, 0xf5, 0x21, 0x00


	//----- nvinfo : EIATTR_KPARAM_INFO
	.align		4
.L_11:
        /*0028*/ 	.byte	0x04, 0x17
        /*002a*/ 	.short	(.L_13 - .L_12)
.L_12:
        /*002c*/ 	.word	0x00000000
        /*0030*/ 	.short	0x0000
        /*0032*/ 	.short	0x0000
        /*0034*/ 	.byte	0x00, 0xf5, 0x21, 0x00


	//----- nvinfo : EIATTR_SPARSE_MMA_MASK
	.align		4
.L_13:
        /*0038*/ 	.byte	0x03, 0x50
        /*003a*/ 	.short	0x0000


	//----- nvinfo : EIATTR_MAXREG_COUNT
	.align		4
        /*003c*/ 	.byte	0x03, 0x1b
        /*003e*/ 	.short	0x00ff


	//----- nvinfo : EIATTR_MERCURY_ISA_VERSION
	.align		4
        /*0040*/ 	.byte	0x03, 0x5f
        /*0042*/ 	.short	0x0101


	//----- nvinfo : EIATTR_VRC_CTA_INIT_COUNT
	.align		4
        /*0044*/ 	.byte	0x02, 0x4a
	.zero		1
	.zero		1


	//----- nvinfo : EIATTR_EXIT_INSTR_OFFSETS
	.align		4
        /*0048*/ 	.byte	0x04, 0x1c
        /*004a*/ 	.short	(.L_15 - .L_14)


	//   ....[0]....
.L_14:
        /*004c*/ 	.word	0x00000090


	//   ....[1]....
        /*0050*/ 	.word	0x00000a10


	//----- nvinfo : EIATTR_CRS_STACK_SIZE
	.align		4
.L_15:
        /*0054*/ 	.byte	0x04, 0x1e
        /*0056*/ 	.short	(.L_17 - .L_16)
.L_16:
        /*0058*/ 	.word	0x00000000


	//----- nvinfo : EIATTR_CBANK_PARAM_SIZE
	.align		4
.L_17:
        /*005c*/ 	.byte	0x03, 0x19
        /*005e*/ 	.short	0x0014


	//----- nvinfo : EIATTR_PARAM_CBANK
	.align		4
        /*0060*/ 	.byte	0x04, 0x0a
        /*0062*/ 	.short	(.L_19 - .L_18)
	.align		4
.L_18:
        /*0064*/ 	.word	index@(.nv.constant0._Z17vector_max_kernelPfS_i)
        /*0068*/ 	.short	0x0380
        /*006a*/ 	.short	0x0014


	//----- nvinfo : EIATTR_SW_WAR
	.align		4
.L_19:
        /*006c*/ 	.byte	0x04, 0x36
        /*006e*/ 	.short	(.L_21 - .L_20)
.L_20:
        /*0070*/ 	.word	0x00000008
.L_21:


//--------------------- .nv.callgraph             --------------------------
	.section	.nv.callgraph,"",@"SHT_CUDA_CALLGRAPH"
	.align	4
	.sectionentsize	8
	.align		4
        /*0000*/ 	.word	0x00000000
	.align		4
        /*0004*/ 	.word	0xffffffff
	.align		4
        /*0008*/ 	.word	0x00000000
	.align		4
        /*000c*/ 	.word	0xfffffffe
	.align		4
        /*0010*/ 	.word	0x00000000
	.align		4
        /*0014*/ 	.word	0xfffffffd
	.align		4
        /*0018*/ 	.word	0x00000000
	.align		4
        /*001c*/ 	.word	0xfffffffc


//--------------------- .text._Z17vector_max_kernelPfS_i --------------------------
	.section	.text._Z17vector_max_kernelPfS_i,"ax",@progbits
	.align	128
        .global         _Z17vector_max_kernelPfS_i
        .type           _Z17vector_max_kernelPfS_i,@function
        .size           _Z17vector_max_kernelPfS_i,(.L_x_12 - _Z17vector_max_kernelPfS_i)
        .other          _Z17vector_max_kernelPfS_i,@"STO_CUDA_ENTRY STV_DEFAULT"
_Z17vector_max_kernelPfS_i:
.text._Z17vector_max_kernelPfS_i:
[----:B------:R-:W-:Y:S01]  /*0000*/  LDC R1, c[0x0][0x37c] ;  /* 0x0000df00ff017b82 */ /* 0x000fe20000000800 */
[----:B------:R-:W0:Y:S07]  /*0010*/  S2R R5, SR_TID.X ;  /* 0x0000000000057919 */ /* 0x000e2e0000002100 */
[----:B------:R-:W1:Y:S01]  /*0020*/  S2UR UR4, SR_CTAID.X ;  /* 0x00000000000479c3 */ /* 0x000e620000002500 */
[----:B------:R-:W1:Y:S07]  /*0030*/  S2R R3, SR_CTAID.Y ;  /* 0x0000000000037919 */ /* 0x000e6e0000002600 */
[----:B------:R-:W1:Y:S01]  /*0040*/  LDC R6, c[0x0][0x370] ;  /* 0x0000dc00ff067b82 */ /* 0x000e620000000800 */
[----:B------:R-:W2:Y:S01]  /*0050*/  LDCU UR5, c[0x0][0x360] ;  /* 0x00006c00ff0577ac */ /* 0x000ea20008000800 */
[----:B0-----:R-:W-:Y:S01]  /*0060*/  ISETP.NE.AND P0, PT, R5, RZ, PT ;  /* 0x000000ff0500720c */ /* 0x001fe20003f05270 */
[----:B-1----:R-:W-:-:S04]  /*0070*/  IMAD R6, R6, R3, UR4 ;  /* 0x0000000406067e24 */ /* 0x002fc8000f8e0203 */
[----:B--2---:R-:W-:-:S08]  /*0080*/  IMAD R5, R6, UR5, R5 ;  /* 0x0000000506057c24 */ /* 0x004fd0000f8e0205 */
[----:B------:R-:W-:Y:S05]  /*0090*/  @P0 EXIT ;  /* 0x000000000000094d */ /* 0x000fea0003800000 */
[----:B------:R-:W0:Y:S01]  /*00a0*/  LDC.64 R2, c[0x0][0x380] ;  /* 0x0000e000ff027b82 */ /* 0x000e220000000a00 */
[----:B------:R-:W1:Y:S01]  /*00b0*/  LDCU.64 UR4, c[0x0][0x358] ;  /* 0x00006b00ff0477ac */ /* 0x000e620008000a00 */
[----:B------:R-:W2:Y:S01]  /*00c0*/  LDCU UR6, c[0x0][0x390] ;  /* 0x00007200ff0677ac */ /* 0x000ea20008000800 */
[----:B0-----:R-:W-:-:S05]  /*00d0*/  IMAD.WIDE R2, R5, 0x4, R2 ;  /* 0x0000000405027825 */ /* 0x001fca00078e0202 */
[----:B-1----:R0:W5:Y:S01]  /*00e0*/  LDG.E R0, desc[UR4][R2.64] ;  /* 0x0000000402007981 */ /* 0x002162000c1e1900 */
[C---:B------:R-:W-:Y:S01]  /*00f0*/  VIADD R4, R5.reuse, 0x100 ;  /* 0x0000010005047836 */ /* 0x040fe20000000000 */
[----:B--2---:R-:W-:Y:S01]  /*0100*/  IADD3 R5, PT, PT, -R5, UR6, RZ ;  /* 0x0000000605057c10 */ /* 0x004fe2000fffe1ff */
[----:B------:R-:W-:Y:S03]  /*0110*/  BSSY.RECONVERGENT B0, `(.L_x_0) ;  /* 0x000008c000007945 */ /* 0x000fe60003800200 */
[----:B------:R-:W-:-:S04]  /*0120*/  ISETP.GT.AND P0, PT, R4, UR6, PT ;  /* 0x0000000604007c0c */ /* 0x000fc8000bf04270 */
[----:B------:R-:W-:-:S04]  /*0130*/  SEL R5, R5, 0x100, P0 ;  /* 0x0000010005057807 */ /* 0x000fc80000000000 */
[----:B------:R-:W-:-:S13]  /*0140*/  ISETP.GE.AND P0, PT, R5, 0x2, PT ;  /* 0x000000020500780c */ /* 0x000fda0003f06270 */
[----:B0-----:R-:W-:Y:S05]  /*0150*/  @!P0 BRA `(.L_x_1) ;  /* 0x00000008001c8947 */ /* 0x001fea0003800000 */
[C---:B------:R-:W-:Y:S01]  /*0160*/  VIADD R4, R5.reuse, 0xfffffffe ;  /* 0xfffffffe05047836 */ /* 0x040fe20000000000 */
[----:B------:R-:W-:Y:S01]  /*0170*/  BSSY.RECONVERGENT B1, `(.L_x_2) ;  /* 0x0000044000017945 */ /* 0x000fe20003800200 */
[----:B------:R-:W-:Y:S02]  /*0180*/  VIADD R7, R5, 0xffffffff ;  /* 0xffffffff05077836 */ /* 0x000fe40000000000 */
[----:B------:R-:W-:Y:S01]  /*0190*/  IMAD.MOV.U32 R5, RZ, RZ, 0x1 ;  /* 0x00000001ff057424 */ /* 0x000fe200078e00ff */
[----:B------:R-:W-:Y:S02]  /*01a0*/  ISETP.GE.U32.AND P0, PT, R4, 0xf, PT ;  /* 0x0000000f0400780c */ /* 0x000fe40003f06070 */
[----:B------:R-:W-:-:S11]  /*01b0*/  LOP3.LUT R22, R7, 0xf, RZ, 0xc0, !PT ;  /* 0x0000000f07167812 */ /* 0x000fd600078ec0ff */
[----:B------:R-:W-:Y:S05]  /*01c0*/  @!P0 BRA `(.L_x_3) ;  /* 0x0000000000f88947 */ /* 0x000fea0003800000 */
[----:B------:R-:W-:Y:S01]  /*01d0*/  IADD3 R4, P0, PT, R2, 0x20, RZ ;  /* 0x0000002002047810 */ /* 0x000fe20007f1e0ff */
[----:B------:R-:W-:Y:S01]  /*01e0*/  BSSY.RECONVERGENT B2, `(.L_x_4) ;  /* 0x000003b000027945 */ /* 0x000fe20003800200 */
[----:B------:R-:W-:Y:S01]  /*01f0*/  LOP3.LUT R10, R7, 0xfffffff0, RZ, 0xc0, !PT ;  /* 0xfffffff0070a7812 */ /* 0x000fe200078ec0ff */
[----:B------:R-:W-:Y:S02]  /*0200*/  IMAD.MOV.U32 R8, RZ, RZ, RZ ;  /* 0x000000ffff087224 */ /* 0x000fe400078e00ff */
[----:B------:R-:W-:Y:S02]  /*0210*/  IMAD.X R5, RZ, RZ, R3, P0 ;  /* 0x000000ffff057224 */ /* 0x000fe400000e0603 */
[----:B------:R-:W-:-:S07]  /*0220*/  IMAD.MOV R10, RZ, RZ, -R10 ;  /* 0x000000ffff0a7224 */ /* 0x000fce00078e0a0a */
.L_x_5:
[----:B------:R-:W2:Y:S04]  /*0230*/  LDG.E R23, desc[UR4][R4.64+-0x1c] ;  /* 0xffffe40404177981 */ /* 0x000ea8000c1e1900 */
[----:B------:R-:W3:Y:S04]  /*0240*/  LDG.E R25, desc[UR4][R4.64+-0x18] ;  /* 0xffffe80404197981 */ /* 0x000ee8000c1e1900 */
[----:B------:R-:W4:Y:S04]  /*0250*/  LDG.E R27, desc[UR4][R4.64+-0x14] ;  /* 0xffffec04041b7981 */ /* 0x000f28000c1e1900 */
        /* <DEDUP_REMOVED lines=12> */
[----:B------:R0:W4:Y:S01]  /*0320*/  LDG.E R9, desc[UR4][R4.64+0x20] ;  /* 0x0000200404097981 */ /* 0x000122000c1e1900 */
[----:B------:R-:W-:-:S02]  /*0330*/  VIADD R10, R10, 0x10 ;  /* 0x000000100a0a7836 */ /* 0x000fc40000000000 */
[----:B------:R-:W-:-:S03]  /*0340*/  VIADD R8, R8, 0x10 ;  /* 0x0000001008087836 */ /* 0x000fc60000000000 */
[----:B------:R-:W-:Y:S02]  /*0350*/  ISETP.NE.AND P1, PT, R10, RZ, PT ;  /* 0x000000ff0a00720c */ /* 0x000fe40003f25270 */
[----:B0-----:R-:W-:-:S05]  /*0360*/  IADD3 R4, P2, PT, R4, 0x40, RZ ;  /* 0x0000004004047810 */ /* 0x001fca0007f5e0ff */
[----:B------:R-:W-:Y:S01]  /*0370*/  IMAD.X R5, RZ, RZ, R5, P2 ;  /* 0x000000ffff057224 */ /* 0x000fe200010e0605 */
[----:B--2--5:R-:W-:-:S04]  /*0380*/  FSETP.GEU.AND P0, PT, R0, R23, PT ;  /* 0x000000170000720b */ /* 0x024fc80003f0e000 */
[----:B------:R-:W-:-:S04]  /*0390*/  FSEL R0, R23, R0, !P0 ;  /* 0x0000000017007208 */ /* 0x000fc80004000000 */
[----:B---3--:R-:W-:-:S04]  /*03a0*/  FSETP.GEU.AND P0, PT, R0, R25, PT ;  /* 0x000000190000720b */ /* 0x008fc80003f0e000 */
[----:B------:R-:W-:-:S04]  /*03b0*/  FSEL R0, R25, R0, !P0 ;  /* 0x0000000019007208 */ /* 0x000fc80004000000 */
[----:B----4-:R-:W-:-:S04]  /*03c0*/  FSETP.GEU.AND P0, PT, R0, R27, PT ;  /* 0x0000001b0000720b */ /* 0x010fc80003f0e000 */
[----:B------:R-:W-:-:S04]  /*03d0*/  FSEL R0, R27, R0, !P0 ;  /* 0x000000001b007208 */ /* 0x000fc80004000000 */
[----:B------:R-:W-:-:S04]  /*03e0*/  FSETP.GEU.AND P0, PT, R0, R29, PT ;  /* 0x0000001d0000720b */ /* 0x000fc80003f0e000 */
        /* <DEDUP_REMOVED lines=24> */
[----:B------:R-:W-:Y:S01]  /*0570*/  FSEL R0, R9, R0, !P0 ;  /* 0x0000000009007208 */ /* 0x000fe20004000000 */
[----:B------:R-:W-:Y:S08]  /*0580*/  @P1 BRA `(.L_x_5) ;  /* 0xfffffffc00281947 */ /* 0x000ff0000383ffff */
[----:B------:R-:W-:Y:S05]  /*0590*/  BSYNC.RECONVERGENT B2 ;  /* 0x0000000000027941 */ /* 0x000fea0003800200 */
.L_x_4:
[----:B------:R-:W-:-:S07]  /*05a0*/  VIADD R5, R8, 0x1 ;  /* 0x0000000108057836 */ /* 0x000fce0000000000 */
.L_x_3:
[----:B------:R-:W-:Y:S05]  /*05b0*/  BSYNC.RECONVERGENT B1 ;  /* 0x0000000000017941 */ /* 0x000fea0003800200 */
.L_x_2:
[----:B------:R-:W-:-:S13]  /*05c0*/  ISETP.NE.AND P0, PT, R22, RZ, PT ;  /* 0x000000ff1600720c */ /* 0x000fda0003f05270 */
[----:B------:R-:W-:Y:S05]  /*05d0*/  @!P0 BRA `(.L_x_1) ;  /* 0x0000000000fc8947 */ /* 0x000fea0003800000 */
[----:B------:R-:W-:Y:S01]  /*05e0*/  ISETP.GE.U32.AND P1, PT, R22, 0x8, PT ;  /* 0x000000081600780c */ /* 0x000fe20003f26070 */
[----:B------:R-:W-:Y:S01]  /*05f0*/  BSSY.RECONVERGENT B1, `(.L_x_6) ;  /* 0x000001e000017945 */ /* 0x000fe20003800200 */
[----:B------:R-:W-:-:S04]  /*0600*/  LOP3.LUT R4, R7, 0x7, RZ, 0xc0, !PT ;  /* 0x0000000707047812 */ /* 0x000fc800078ec0ff */
[----:B------:R-:W-:-:S07]  /*0610*/  ISETP.NE.AND P0, PT, R4, RZ, PT ;  /* 0x000000ff0400720c */ /* 0x000fce0003f05270 */
[----:B------:R-:W-:Y:S06]  /*0620*/  @!P1 BRA `(.L_x_7) ;  /* 0x0000000000689947 */ /* 0x000fec0003800000 */
[----:B------:R-:W-:-:S05]  /*0630*/  IMAD.WIDE R8, R5, 0x4, R2 ;  /* 0x0000000405087825 */ /* 0x000fca00078e0202 */
[----:B------:R-:W2:Y:S04]  /*0640*/  LDG.E R11, desc[UR4][R8.64] ;  /* 0x00000004080b7981 */ /* 0x000ea8000c1e1900 */
[----:B------:R-:W3:Y:S04]  /*0650*/  LDG.E R13, desc[UR4][R8.64+0x4] ;  /* 0x00000404080d7981 */ /* 0x000ee8000c1e1900 */
[----:B------:R-:W4:Y:S04]  /*0660*/  LDG.E R15, desc[UR4][R8.64+0x8] ;  /* 0x00000804080f7981 */ /* 0x000f28000c1e1900 */
[----:B------:R-:W4:Y:S04]  /*0670*/  LDG.E R17, desc[UR4][R8.64+0xc] ;  /* 0x00000c0408117981 */ /* 0x000f28000c1e1900 */
[----:B------:R-:W4:Y:S04]  /*0680*/  LDG.E R19, desc[UR4][R8.64+0x10] ;  /* 0x0000100408137981 */ /* 0x000f28000c1e1900 */
[----:B------:R-:W4:Y:S04]  /*0690*/  LDG.E R21, desc[UR4][R8.64+0x14] ;  /* 0x0000140408157981 */ /* 0x000f28000c1e1900 */
[----:B------:R-:W4:Y:S04]  /*06a0*/  LDG.E R23, desc[UR4][R8.64+0x18] ;  /* 0x0000180408177981 */ /* 0x000f28000c1e1900 */
[----:B------:R-:W4:Y:S01]  /*06b0*/  LDG.E R25, desc[UR4][R8.64+0x1c] ;  /* 0x00001c0408197981 */ /* 0x000f22000c1e1900 */
[----:B------:R-:W-:Y:S01]  /*06c0*/  VIADD R5, R5, 0x8 ;  /* 0x0000000805057836 */ /* 0x000fe20000000000 */
        /* <DEDUP_REMOVED lines=15> */
[----:B------:R-:W-:-:S09]  /*07c0*/  FSEL R0, R25, R0, !P1 ;  /* 0x0000000019007208 */ /* 0x000fd20004800000 */
.L_x_7:
[----:B------:R-:W-:Y:S05]  /*07d0*/  BSYNC.RECONVERGENT B1 ;  /* 0x0000000000017941 */ /* 0x000fea0003800200 */
.L_x_6:
        /* <DEDUP_REMOVED lines=19> */
[----:B------:R-:W-:-:S09]  /*0910*/  FSEL R0, R17, R0, !P1 ;  /* 0x0000000011007208 */ /* 0x000fd20004800000 */
.L_x_9:
[----:B------:R-:W-:Y:S05]  /*0920*/  BSYNC.RECONVERGENT B1 ;  /* 0x0000000000017941 */ /* 0x000fea0003800200 */
.L_x_8:
[----:B------:R-:W-:Y:S05]  /*0930*/  @!P0 BRA `(.L_x_1) ;  /* 0x0000000000248947 */ /* 0x000fea0003800000 */
[----:B------:R-:W-:-:S07]  /*0940*/  IMAD.MOV R7, RZ, RZ, -R7 ;  /* 0x000000ffff077224 */ /* 0x000fce00078e0a07 */
.L_x_10:
[----:B------:R-:W-:-:S06]  /*0950*/  IMAD.WIDE R8, R5, 0x4, R2 ;  /* 0x0000000405087825 */ /* 0x000fcc00078e0202 */
[----:B------:R-:W2:Y:S01]  /*0960*/  LDG.E R9, desc[UR4][R8.64] ;  /* 0x0000000408097981 */ /* 0x000ea2000c1e1900 */
[----:B------:R-:W-:Y:S02]  /*0970*/  VIADD R7, R7, 0x1 ;  /* 0x0000000107077836 */ /* 0x000fe40000000000 */
[----:B------:R-:W-:-:S03]  /*0980*/  VIADD R5, R5, 0x1 ;  /* 0x0000000105057836 */ /* 0x000fc60000000000 */
[----:B------:R-:W-:Y:S02]  /*0990*/  ISETP.NE.AND P1, PT, R7, RZ, PT ;  /* 0x000000ff0700720c */ /* 0x000fe40003f25270 */
[----:B--2--5:R-:W-:-:S04]  /*09a0*/  FSETP.GEU.AND P0, PT, R0, R9, PT ;  /* 0x000000090000720b */ /* 0x024fc80003f0e000 */
[----:B------:R-:W-:-:S07]  /*09b0*/  FSEL R0, R9, R0, !P0 ;  /* 0x0000000009007208 */ /* 0x000fce0004000000 */
[----:B------:R-:W-:Y:S05]  /*09c0*/  @P1 BRA `(.L_x_10) ;  /* 0xfffffffc00e01947 */ /* 0x000fea000383ffff */
.L_x_1:
[----:B------:R-:W-:Y:S05]  /*09d0*/  BSYNC.RECONVERGENT B0 ;  /* 0x0000000000007941 */ /* 0x000fea0003800200 */
.L_x_0:
[----:B------:R-:W0:Y:S02]  /*09e0*/  LDC.64 R2, c[0x0][0x388] ;  /* 0x0000e200ff027b82 */ /* 0x000e240000000a00 */
[----:B0-----:R-:W-:-:S05]  /*09f0*/  IMAD.WIDE R6, R6, 0x4, R2 ;  /* 0x0000000406067825 */ /* 0x001fca00078e0202 */
[----:B-----5:R-:W-:Y:S01]  /*0a00*/  STG.E desc[UR4][R6.64], R0 ;  /* 0x0000000006007986 */ /* 0x020fe2000c101904 */
[----:B------:R-:W-:Y:S05]  /*0a10*/  EXIT ;  /* 0x000000000000794d */ /* 0x000fea0003800000 */
.L_x_11:
[----:B------:R-:W-:-:S00]  /*0a20*/  BRA `(.L_x_11) ;  /* 0xfffffffc00fc7947 */ /* 0x000fc0000383ffff */
[----:B------:R-:W-:-:S00]  /*0a30*/  NOP ;  /* 0x0000000000007918 */ /* 0x000fc00000000000 */
        /* <DEDUP_REMOVED lines=12> */
.L_x_12:


//--------------------- .nv.shared.reserved.0     --------------------------
	.section	.nv.shared.reserved.0,"aw",@nobits
	.weak		__nv_reservedSMEM_offset_0_alias
	.size		__nv_reservedSMEM_offset_0_alias, 0, 64
	.other		__nv_reservedSMEM_offset_0_alias,@"STO_CUDA_RESERVED_SHARED STV_DEFAULT"
__nv_reservedSMEM_offset_0_alias:
	.zero		0
	.zero		64


//--------------------- .nv.constant0._Z17vector_max_kernelPfS_i --------------------------
	.section	.nv.constant0._Z17vector_max_kernelPfS_i,"a",@progbits
	.sectionflags	@""
	.align	4
.nv.constant0._Z17vector_max_kernelPfS_i:
	.zero		916


//--------------------- SYMBOLS --------------------------

	.type		.nv.reservedSmem.offset0,@object
	.size		.nv.reservedSmem.offset0,0x4
